	.headerflags	@"EF_CUDA_TEXMODE_UNIFIED EF_CUDA_64BIT_ADDRESS EF_CUDA_ACCELERATORS EF_CUDA_SM90 EF_CUDA_VIRTUAL_SM(EF_CUDA_SM90)"
	.elftype	@"ET_EXEC"


//--------------------- .nv.info                  --------------------------
	.section	.nv.info,"",@"SHT_CUDA_INFO"
	.align	4


	//----- nvinfo : EIATTR_REGCOUNT
	.align		4
        /*0000*/ 	.byte	0x04, 0x2f
        /*0002*/ 	.short	(.L_3 - .L_2)
	.align		4
.L_2:
        /*0004*/ 	.word	index@(triton_poi_fused__native_batch_norm_legit_no_training_convolution_relu_0)
        /*0008*/ 	.word	0x0000001a


	//----- nvinfo : EIATTR_MIN_STACK_SIZE
	.align		4
.L_3:
        /*000c*/ 	.byte	0x04, 0x12
        /*000e*/ 	.short	(.L_5 - .L_4)
	.align		4
.L_4:
        /*0010*/ 	.word	index@(triton_poi_fused__native_batch_norm_legit_no_training_convolution_relu_0)
        /*0014*/ 	.word	0x00000000


	//----- nvinfo : EIATTR_FRAME_SIZE
	.align		4
.L_5:
        /*0018*/ 	.byte	0x04, 0x11
        /*001a*/ 	.short	(.L_7 - .L_6)
	.align		4
.L_6:
        /*001c*/ 	.word	index@(triton_poi_fused__native_batch_norm_legit_no_training_convolution_relu_0)
        /*0020*/ 	.word	0x00000000


	//----- nvinfo : EIATTR_MIN_STACK_SIZE
	.align		4
.L_7:
        /*0024*/ 	.byte	0x04, 0x12
        /*0026*/ 	.short	(.L_9 - .L_8)
	.align		4
.L_8:
        /*0028*/ 	.word	index@(triton_poi_fused__native_batch_norm_legit_no_training_convolution_relu_0)
        /*002c*/ 	.word	0x00000000
.L_9:


//--------------------- .nv.info.triton_poi_fused__native_batch_norm_legit_no_training_convolution_relu_0 --------------------------
	.section	.nv.info.triton_poi_fused__native_batch_norm_legit_no_training_convolution_relu_0,"",@"SHT_CUDA_INFO"
	.sectionflags	@""
	.align	4


	//----- nvinfo : EIATTR_CUDA_API_VERSION
	.align		4
        /*0000*/ 	.byte	0x04, 0x37
        /*0002*/ 	.short	(.L_11 - .L_10)
.L_10:
        /*0004*/ 	.word	0x0000007c


	//----- nvinfo : EIATTR_KPARAM_INFO
	.align		4
.L_11:
        /*0008*/ 	.byte	0x04, 0x17
        /*000a*/ 	.short	(.L_13 - .L_12)
.L_12:
        /*000c*/ 	.word	0x00000000
        /*0010*/ 	.short	0x0007
        /*0012*/ 	.short	0x0038
        /*0014*/ 	.byte	0x00, 0xf0, 0x11, 0x00


	//----- nvinfo : EIATTR_KPARAM_INFO
	.align		4
.L_13:
        /*0018*/ 	.byte	0x04, 0x17
        /*001a*/ 	.short	(.L_15 - .L_14)
.L_14:
        /*001c*/ 	.word	0x00000000
        /*0020*/ 	.short	0x0006
        /*0022*/ 	.short	0x0030
        /*0024*/ 	.byte	0x00, 0xf4, 0x21, 0x00


	//----- nvinfo : EIATTR_KPARAM_INFO
	.align		4
.L_15:
        /*0028*/ 	.byte	0x04, 0x17
        /*002a*/ 	.short	(.L_17 - .L_16)
.L_16:
        /*002c*/ 	.word	0x00000000
        /*0030*/ 	.short	0x0005
        /*0032*/ 	.short	0x0028
        /*0034*/ 	.byte	0x00, 0xf4, 0x21, 0x00


	//----- nvinfo : EIATTR_KPARAM_INFO
	.align		4
.L_17:
        /*0038*/ 	.byte	0x04, 0x17
        /*003a*/ 	.short	(.L_19 - .L_18)
.L_18:
        /*003c*/ 	.word	0x00000000
        /*0040*/ 	.short	0x0004
        /*0042*/ 	.short	0x0020
        /*0044*/ 	.byte	0x00, 0xf4, 0x21, 0x00


	//----- nvinfo : EIATTR_KPARAM_INFO
	.align		4
.L_19:
        /*0048*/ 	.byte	0x04, 0x17
        /*004a*/ 	.short	(.L_21 - .L_20)
.L_20:
        /*004c*/ 	.word	0x00000000
        /*0050*/ 	.short	0x0003
        /*0052*/ 	.short	0x0018
        /*0054*/ 	.byte	0x00, 0xf4, 0x21, 0x00


	//----- nvinfo : EIATTR_KPARAM_INFO
	.align		4
.L_21:
        /*0058*/ 	.byte	0x04, 0x17
        /*005a*/ 	.short	(.L_23 - .L_22)
.L_22:
        /*005c*/ 	.word	0x00000000
        /*0060*/ 	.short	0x0002
        /*0062*/ 	.short	0x0010
        /*0064*/ 	.byte	0x00, 0xf4, 0x21, 0x00


	//----- nvinfo : EIATTR_KPARAM_INFO
	.align		4
.L_23:
        /*0068*/ 	.byte	0x04, 0x17
        /*006a*/ 	.short	(.L_25 - .L_24)
.L_24:
        /*006c*/ 	.word	0x00000000
        /*0070*/ 	.short	0x0001
        /*0072*/ 	.short	0x0008
        /*0074*/ 	.byte	0x00, 0xf4, 0x21, 0x00


	//----- nvinfo : EIATTR_KPARAM_INFO
	.align		4
.L_25:
        /*0078*/ 	.byte	0x04, 0x17
        /*007a*/ 	.short	(.L_27 - .L_26)
.L_26:
        /*007c*/ 	.word	0x00000000
        /*0080*/ 	.short	0x0000
        /*0082*/ 	.short	0x0000
        /*0084*/ 	.byte	0x00, 0xf4, 0x21, 0x00


	//----- nvinfo : EIATTR_SPARSE_MMA_MASK
	.align		4
.L_27:
        /*0088*/ 	.byte	0x03, 0x50
        /*008a*/ 	.short	0x0000


	//----- nvinfo : EIATTR_MAXREG_COUNT
	.align		4
        /*008c*/ 	.byte	0x03, 0x1b
        /*008e*/ 	.short	0x00ff


	//----- nvinfo : EIATTR_EXIT_INSTR_OFFSETS
	.align		4
        /*0090*/ 	.byte	0x04, 0x1c
        /*0092*/ 	.short	(.L_29 - .L_28)


	//   ....[0]....
.L_28:
        /*0094*/ 	.word	0x00000470


	//----- nvinfo : EIATTR_REQNTID
	.align		4
.L_29:
        /*0098*/ 	.byte	0x04, 0x10
        /*009a*/ 	.short	(.L_31 - .L_30)
.L_30:
        /*009c*/ 	.word	0x00000080
        /*00a0*/ 	.word	0x00000001
        /*00a4*/ 	.word	0x00000001


	//----- nvinfo : EIATTR_CBANK_PARAM_SIZE
	.align		4
.L_31:
        /*00a8*/ 	.byte	0x03, 0x19
        /*00aa*/ 	.short	0x003c


	//----- nvinfo : EIATTR_PARAM_CBANK
	.align		4
        /*00ac*/ 	.byte	0x04, 0x0a
        /*00ae*/ 	.short	(.L_33 - .L_32)
	.align		4
.L_32:
        /*00b0*/ 	.word	index@(.nv.constant0.triton_poi_fused__native_batch_norm_legit_no_training_convolution_relu_0)
        /*00b4*/ 	.short	0x0210
        /*00b6*/ 	.short	0x003c


	//----- nvinfo : EIATTR_SW_WAR
	.align		4
.L_33:
        /*00b8*/ 	.byte	0x04, 0x36
        /*00ba*/ 	.short	(.L_35 - .L_34)
.L_34:
        /*00bc*/ 	.word	0x00000008
.L_35:


//--------------------- .nv.callgraph             --------------------------
	.section	.nv.callgraph,"",@"SHT_CUDA_CALLGRAPH"
	.align	4
	.sectionentsize	8
	.align		4
        /*0000*/ 	.word	0x00000000
	.align		4
        /*0004*/ 	.word	0xffffffff
	.align		4
        /*0008*/ 	.word	0x00000000
	.align		4
        /*000c*/ 	.word	0xfffffffe
	.align		4
        /*0010*/ 	.word	0x00000000
	.align		4
        /*0014*/ 	.word	0xfffffffd
	.align		4
        /*0018*/ 	.word	0x00000000
	.align		4
        /*001c*/ 	.word	0xfffffffc


//--------------------- .nv.constant4             --------------------------
	.section	.nv.constant4,"a",@progbits
	.align	8
	.align		8
.nv.constant4:
        /*0000*/ 	.dword	_$_str
	.align		8
        /*0008*/ 	.dword	_$_str_$_2


//--------------------- .text.triton_poi_fused__native_batch_norm_legit_no_training_convolution_relu_0 --------------------------
	.section	.text.triton_poi_fused__native_batch_norm_legit_no_training_convolution_relu_0,"ax",@progbits
	.align	128
        .global         triton_poi_fused__native_batch_norm_legit_no_training_convolution_relu_0
        .type           triton_poi_fused__native_batch_norm_legit_no_training_convolution_relu_0,@function
        .size           triton_poi_fused__native_batch_norm_legit_no_training_convolution_relu_0,(.L_x_1 - triton_poi_fused__native_batch_norm_legit_no_training_convolution_relu_0)
        .other          triton_poi_fused__native_batch_norm_legit_no_training_convolution_relu_0,@"STO_CUDA_ENTRY STV_DEFAULT"
triton_poi_fused__native_batch_norm_legit_no_training_convolution_relu_0:
.text.triton_poi_fused__native_batch_norm_legit_no_training_convolution_relu_0:
[----:B------:R-:W-:Y:S01]  /*0000*/  LDC R1, c[0x0][0x28] ;  /* 0x00000a00ff017b82 */ /* 0x000fe20000000800 */
[----:B------:R-:W1:Y:S07]  /*0010*/  S2R R0, SR_TID.X ;  /* 0x0000000000007919 */ /* 0x000e6e0000002100 */
[----:B------:R-:W2:Y:S01]  /*0020*/  LDC.64 R20, c[0x0][0x228] ;  /* 0x00008a00ff147b82 */ /* 0x000ea20000000a00 */
[----:B------:R-:W-:Y:S01]  /*0030*/  ULDC.64 UR4, c[0x0][0x208] ;  /* 0x0000820000047ab9 */ /* 0x000fe20000000a00 */
[----:B------:R-:W3:Y:S06]  /*0040*/  S2R R5, SR_CTAID.X ;  /* 0x0000000000057919 */ /* 0x000eec0000002500 */
[----:B------:R-:W4:Y:S08]  /*0050*/  LDC.64 R16, c[0x0][0x218] ;  /* 0x00008600ff107b82 */ /* 0x000f300000000a00 */
[----:B------:R-:W5:Y:S08]  /*0060*/  LDC.64 R18, c[0x0][0x220] ;  /* 0x00008800ff127b82 */ /* 0x000f700000000a00 */
[----:B------:R-:W5:Y:S01]  /*0070*/  LDC.64 R12, c[0x0][0x230] ;  /* 0x00008c00ff0c7b82 */ /* 0x000f620000000a00 */
[----:B-1----:R-:W-:-:S07]  /*0080*/  SHF.L.U32 R0, R0, 0x2, RZ ;  /* 0x0000000200007819 */ /* 0x002fce00000006ff */
[----:B------:R-:W1:Y:S01]  /*0090*/  LDC.64 R8, c[0x0][0x238] ;  /* 0x00008e00ff087b82 */ /* 0x000e620000000a00 */
[----:B---3--:R-:W-:Y:S02]  /*00a0*/  SHF.R.S32.HI R3, RZ, 0x16, R5 ;  /* 0x00000016ff037819 */ /* 0x008fe40000011405 */
[----:B------:R-:W-:Y:S02]  /*00b0*/  LOP3.LUT R0, R0, 0x1fc, RZ, 0xc0, !PT ;  /* 0x000001fc00007812 */ /* 0x000fe400078ec0ff */
[----:B------:R-:W-:Y:S02]  /*00c0*/  SGXT R3, R3, 0x1 ;  /* 0x000000010303781a */ /* 0x000fe40000000200 */
[----:B------:R-:W-:-:S04]  /*00d0*/  LEA R0, R5, R0, 0x9 ;  /* 0x0000000005007211 */ /* 0x000fc800078e48ff */
[----:B------:R-:W-:-:S04]  /*00e0*/  LEA.HI R3, R3, R0, RZ, 0xc ;  /* 0x0000000003037211 */ /* 0x000fc800078f60ff */
[----:B------:R-:W-:-:S04]  /*00f0*/  SHF.R.S32.HI R3, RZ, 0xc, R3 ;  /* 0x0000000cff037819 */ /* 0x000fc80000011403 */
[----:B------:R-:W-:-:S04]  /*0100*/  LEA.HI R2, R3, R3, RZ, 0x2 ;  /* 0x0000000303027211 */ /* 0x000fc800078f10ff */
[----:B------:R-:W-:-:S04]  /*0110*/  LOP3.LUT R2, R2, 0xfffffffc, RZ, 0xc0, !PT ;  /* 0xfffffffc02027812 */ /* 0x000fc800078ec0ff */
[----:B------:R-:W-:Y:S02]  /*0120*/  IADD3 R15, R3, -R2, RZ ;  /* 0x80000002030f7210 */ /* 0x000fe40007ffe0ff */
[----:B------:R-:W3:Y:S03]  /*0130*/  LDC.64 R2, c[0x0][0x210] ;  /* 0x00008400ff027b82 */ /* 0x000ee60000000a00 */
[----:B--2---:R-:W-:-:S05]  /*0140*/  IMAD.WIDE R20, R15, 0x4, R20 ;  /* 0x000000040f147825 */ /* 0x004fca00078e0214 */
[----:B------:R2:W2:Y:S01]  /*0150*/  LDG.E.EL R10, desc[UR4][R20.64] ;  /* 0x00000004140a7981 */ /* 0x0004a2000c2e1900 */
[----:B----4-:R-:W-:-:S04]  /*0160*/  IMAD.WIDE R16, R15, 0x4, R16 ;  /* 0x000000040f107825 */ /* 0x010fc800078e0210 */
[----:B-----5:R-:W-:Y:S01]  /*0170*/  IMAD.WIDE R18, R15, 0x4, R18 ;  /* 0x000000040f127825 */ /* 0x020fe200078e0212 */
[----:B------:R4:W5:Y:S04]  /*0180*/  LDG.E.EL R11, desc[UR4][R16.64] ;  /* 0x00000004100b7981 */ /* 0x000968000c2e1900 */
[----:B------:R-:W5:Y:S01]  /*0190*/  LDG.E.EL R14, desc[UR4][R18.64] ;  /* 0x00000004120e7981 */ /* 0x000f62000c2e1900 */
[----:B---3--:R-:W-:-:S05]  /*01a0*/  IMAD.WIDE R2, R0, 0x4, R2 ;  /* 0x0000000400027825 */ /* 0x008fca00078e0202 */
[----:B------:R-:W5:Y:S01]  /*01b0*/  LDG.E.128 R4, desc[UR4][R2.64] ;  /* 0x0000000402047981 */ /* 0x000f62000c1e1d00 */
[----:B0-2---:R-:W-:-:S04]  /*01c0*/  IMAD.WIDE R20, R15, 0x4, R12 ;  /* 0x000000040f147825 */ /* 0x005fc800078e020c */
[----:B-1----:R-:W-:Y:S01]  /*01d0*/  IMAD.WIDE R22, R15, 0x4, R8 ;  /* 0x000000040f167825 */ /* 0x002fe200078e0208 */
[----:B------:R-:W2:Y:S01]  /*01e0*/  LDG.E.EL R12, desc[UR4][R20.64] ;  /* 0x00000004140c7981 */ /* 0x000ea2000c2e1900 */
[----:B----4-:R-:W-:Y:S01]  /*01f0*/  HFMA2.MMA R16, -RZ, RZ, 1.625, 0 ;  /* 0x3e800000ff107435 */ /* 0x010fe200000001ff */
[----:B------:R-:W0:Y:S02]  /*0200*/  LDC.64 R8, c[0x0][0x240] ;  /* 0x00009000ff087b82 */ /* 0x000e240000000a00 */
[----:B------:R-:W2:Y:S01]  /*0210*/  LDG.E.EL R13, desc[UR4][R22.64] ;  /* 0x00000004160d7981 */ /* 0x000ea2000c2e1900 */
[----:B------:R-:W-:-:S04]  /*0220*/  FADD R10, R10, 9.9999997473787516356e-06 ;  /* 0x3727c5ac0a0a7421 */ /* 0x000fc80000000000 */
[----:B------:R-:W1:Y:S02]  /*0230*/  MUFU.SQRT R15, R10 ;  /* 0x0000000a000f7308 */ /* 0x000e640000002000 */
[C---:B-1----:R-:W-:Y:S02]  /*0240*/  FSETP.GT.AND P0, PT, R15.reuse, 8.50705917302346158658e+37, PT ;  /* 0x7e8000000f00780b */ /* 0x042fe40003f04000 */
[----:B------:R-:W-:-:S11]  /*0250*/  FSETP.GEU.AND P1, PT, R15, 1.175494350822287508e-38, PT ;  /* 0x008000000f00780b */ /* 0x000fd60003f2e000 */
[----:B------:R-:W-:-:S04]  /*0260*/  @P0 FMUL R15, R15, 0.25 ;  /* 0x3e8000000f0f0820 */ /* 0x000fc80000400000 */
[----:B------:R-:W-:-:S06]  /*0270*/  @!P1 FMUL R15, R15, 16777216 ;  /* 0x4b8000000f0f9820 */ /* 0x000fcc0000400000 */
[----:B------:R-:W1:Y:S01]  /*0280*/  MUFU.RCP R15, R15 ;  /* 0x0000000f000f7308 */ /* 0x000e620000001000 */
[----:B------:R-:W-:Y:S01]  /*0290*/  FSEL R16, R16, 1, P0 ;  /* 0x3f80000010107808 */ /* 0x000fe20000000000 */
[--C-:B-----5:R-:W-:Y:S01]  /*02a0*/  FADD R4, R4, R11.reuse ;  /* 0x0000000b04047221 */ /* 0x120fe20000000000 */
[--C-:B------:R-:W-:Y:S01]  /*02b0*/  FADD R5, R5, R11.reuse ;  /* 0x0000000b05057221 */ /* 0x100fe20000000000 */
[--C-:B------:R-:W-:Y:S02]  /*02c0*/  FADD R6, R6, R11.reuse ;  /* 0x0000000b06067221 */ /* 0x100fe40000000000 */
[----:B------:R-:W-:Y:S01]  /*02d0*/  @!P1 FMUL R16, R16, 16777216 ;  /* 0x4b80000010109820 */ /* 0x000fe20000400000 */
[----:B------:R-:W-:Y:S01]  /*02e0*/  FADD R7, R7, R11 ;  /* 0x0000000b07077221 */ /* 0x000fe20000000000 */
[C---:B------:R-:W-:Y:S01]  /*02f0*/  FADD R11, -R14.reuse, R4 ;  /* 0x000000040e0b7221 */ /* 0x040fe20000000100 */
[C---:B------:R-:W-:Y:S02]  /*0300*/  FADD R17, -R14.reuse, R6 ;  /* 0x000000060e117221 */ /* 0x040fe40000000100 */
[C---:B------:R-:W-:Y:S01]  /*0310*/  FADD R19, -R14.reuse, R7 ;  /* 0x000000070e137221 */ /* 0x040fe20000000100 */
[----:B-1----:R-:W-:Y:S01]  /*0320*/  FMUL R16, R15, R16 ;  /* 0x000000100f107220 */ /* 0x002fe20000400000 */
[----:B------:R-:W-:-:S03]  /*0330*/  FADD R15, -R14, R5 ;  /* 0x000000050e0f7221 */ /* 0x000fc60000000100 */
[C---:B------:R-:W-:Y:S01]  /*0340*/  FMUL R11, R16.reuse, R11 ;  /* 0x0000000b100b7220 */ /* 0x040fe20000400000 */
[C---:B------:R-:W-:Y:S01]  /*0350*/  FMUL R14, R16.reuse, R15 ;  /* 0x0000000f100e7220 */ /* 0x040fe20000400000 */
[C---:B------:R-:W-:Y:S01]  /*0360*/  FMUL R10, R16.reuse, R17 ;  /* 0x00000011100a7220 */ /* 0x040fe20000400000 */
[----:B------:R-:W-:Y:S01]  /*0370*/  FMUL R16, R16, R19 ;  /* 0x0000001310107220 */ /* 0x000fe20000400000 */
[C-C-:B--2---:R-:W-:Y:S01]  /*0380*/  FFMA R11, R12.reuse, R11, R13.reuse ;  /* 0x0000000b0c0b7223 */ /* 0x144fe2000000000d */
[C-C-:B------:R-:W-:Y:S01]  /*0390*/  FFMA R14, R12.reuse, R14, R13.reuse ;  /* 0x0000000e0c0e7223 */ /* 0x140fe2000000000d */
[C-C-:B------:R-:W-:Y:S01]  /*03a0*/  FFMA R10, R12.reuse, R10, R13.reuse ;  /* 0x0000000a0c0a7223 */ /* 0x140fe2000000000d */
[----:B------:R-:W-:Y:S02]  /*03b0*/  FFMA R16, R12, R16, R13 ;  /* 0x000000100c107223 */ /* 0x000fe4000000000d */
[----:B------:R-:W-:Y:S02]  /*03c0*/  FSETP.GEU.AND P3, PT, R11, RZ, PT ;  /* 0x000000ff0b00720b */ /* 0x000fe40003f6e000 */
[----:B------:R-:W-:-:S02]  /*03d0*/  FSETP.GEU.AND P2, PT, R14, RZ, PT ;  /* 0x000000ff0e00720b */ /* 0x000fc40003f4e000 */
[----:B------:R-:W-:Y:S02]  /*03e0*/  FSETP.GEU.AND P1, PT, R10, RZ, PT ;  /* 0x000000ff0a00720b */ /* 0x000fe40003f2e000 */
[----:B------:R-:W-:Y:S01]  /*03f0*/  FSETP.GEU.AND P0, PT, R16, RZ, PT ;  /* 0x000000ff1000720b */ /* 0x000fe20003f0e000 */
[----:B0-----:R-:W-:Y:S01]  /*0400*/  IMAD.WIDE R12, R0, 0x4, R8 ;  /* 0x00000004000c7825 */ /* 0x001fe200078e0208 */
[----:B------:R-:W-:Y:S02]  /*0410*/  SEL R8, R11, RZ, P3 ;  /* 0x000000ff0b087207 */ /* 0x000fe40001800000 */
[----:B------:R-:W-:Y:S02]  /*0420*/  SEL R9, R14, RZ, P2 ;  /* 0x000000ff0e097207 */ /* 0x000fe40001000000 */
[----:B------:R-:W-:Y:S02]  /*0430*/  SEL R10, R10, RZ, P1 ;  /* 0x000000ff0a0a7207 */ /* 0x000fe40000800000 */
[----:B------:R-:W-:Y:S01]  /*0440*/  SEL R11, R16, RZ, P0 ;  /* 0x000000ff100b7207 */ /* 0x000fe20000000000 */
[----:B------:R-:W-:Y:S04]  /*0450*/  STG.E.128 desc[UR4][R2.64], R4 ;  /* 0x0000000402007986 */ /* 0x000fe8000c101d04 */
[----:B------:R-:W-:Y:S01]  /*0460*/  STG.E.128 desc[UR4][R12.64], R8 ;  /* 0x000000080c007986 */ /* 0x000fe2000c101d04 */
[----:B------:R-:W-:Y:S05]  /*0470*/  EXIT ;  /* 0x000000000000794d */ /* 0x000fea0003800000 */
.L_x_0:
[----:B------:R-:W-:-:S00]  /*0480*/  BRA `(.L_x_0) ;  /* 0xfffffffc00fc7947 */ /* 0x000fc0000383ffff */
[----:B------:R-:W-:-:S00]  /*0490*/  NOP ;  /* 0x0000000000007918 */ /* 0x000fc00000000000 */
        /* <DEDUP_REMOVED lines=14> */
.L_x_1:


//--------------------- .nv.global.init           --------------------------
	.section	.nv.global.init,"aw",@progbits
.nv.global.init:
	.type		_$_str,@object
	.size		_$_str,(_$_str_$_2 - _$_str)
_$_str:
        /*0000*/ 	.byte	0x5f, 0x5f, 0x43, 0x55, 0x44, 0x41, 0x5f, 0x46, 0x54, 0x5a, 0x00
	.type		_$_str_$_2,@object
	.size		_$_str_$_2,(.L_1 - _$_str_$_2)
_$_str_$_2:
        /*000b*/ 	.byte	0x5f, 0x5f, 0x43, 0x55, 0x44, 0x41, 0x5f, 0x50, 0x52, 0x45, 0x43, 0x5f, 0x53, 0x51, 0x52, 0x54
        /*001b*/ 	.byte	0x00
.L_1:


//--------------------- .nv.constant0.triton_poi_fused__native_batch_norm_legit_no_training_convolution_relu_0 --------------------------
	.section	.nv.constant0.triton_poi_fused__native_batch_norm_legit_no_training_convolution_relu_0,"a",@progbits
	.sectionflags	@""
	.align	4
.nv.constant0.triton_poi_fused__native_batch_norm_legit_no_training_convolution_relu_0:
	.zero		588
